//
// Generated by NVIDIA NVVM Compiler
//
// Compiler Build ID: CL-36424714
// Cuda compilation tools, release 13.0, V13.0.88
// Based on NVVM 20.0.0
//

.version 9.0
.target sm_100
.address_size 64

	// .globl	_Z11scan_globalPi
// _ZZ10scan_blockPijE4temp has been demoted
.extern .shared .align 16 .b8 temp[];

.visible .entry _Z11scan_globalPi(
	.param .u64 .ptr .align 1 _Z11scan_globalPi_param_0
)
{
	.reg .pred 	%p<44>;
	.reg .b32 	%r<94>;
	.reg .b64 	%rd<15>;
	// demoted variable
	.shared .align 4 .b8 _ZZ10scan_blockPijE4temp[128];
	ld.param.u64 	%rd3, [_Z11scan_globalPi_param_0];
	cvta.to.global.u64 	%rd1, %rd3;
	mov.u32 	%r1, %tid.x;
	mov.u32 	%r2, %ctaid.x;
	and.b32  	%r3, %r1, 31;
	setp.ne.s32 	%p5, %r3, 0;
	mul.wide.u32 	%rd4, %r1, 4;
	add.s64 	%rd2, %rd1, %rd4;
	@%p5 bra 	$L__BB0_2;
	ld.global.u32 	%r89, [%rd2];
	mov.pred 	%p40, 0;
	mov.pred 	%p41, %p40;
	mov.pred 	%p42, %p40;
	mov.pred 	%p43, %p40;
	bra.uni 	$L__BB0_7;
$L__BB0_2:
	add.s32 	%r33, %r1, -1;
	mul.wide.u32 	%rd5, %r33, 4;
	add.s64 	%rd6, %rd1, %rd5;
	ld.global.u32 	%r34, [%rd6];
	ld.global.u32 	%r35, [%rd2];
	add.s32 	%r89, %r35, %r34;
	st.global.u32 	[%rd2], %r89;
	setp.eq.s32 	%p7, %r3, 1;
	mov.pred 	%p40, 0;
	mov.pred 	%p41, %p40;
	mov.pred 	%p42, %p40;
	mov.pred 	%p43, %p40;
	@%p7 bra 	$L__BB0_7;
	add.s32 	%r36, %r1, -2;
	mul.wide.u32 	%rd7, %r36, 4;
	add.s64 	%rd8, %rd1, %rd7;
	ld.global.u32 	%r37, [%rd8];
	add.s32 	%r89, %r89, %r37;
	st.global.u32 	[%rd2], %r89;
	setp.lt.u32 	%p10, %r3, 4;
	mov.pred 	%p42, -1;
	@%p10 bra 	$L__BB0_7;
	add.s32 	%r38, %r1, -4;
	mul.wide.u32 	%rd9, %r38, 4;
	add.s64 	%rd10, %rd1, %rd9;
	ld.global.u32 	%r39, [%rd10];
	add.s32 	%r89, %r89, %r39;
	st.global.u32 	[%rd2], %r89;
	setp.lt.u32 	%p13, %r3, 8;
	mov.pred 	%p41, -1;
	mov.pred 	%p42, %p41;
	mov.pred 	%p43, %p40;
	@%p13 bra 	$L__BB0_7;
	add.s32 	%r40, %r1, -8;
	mul.wide.u32 	%rd11, %r40, 4;
	add.s64 	%rd12, %rd1, %rd11;
	ld.global.u32 	%r41, [%rd12];
	add.s32 	%r89, %r89, %r41;
	st.global.u32 	[%rd2], %r89;
	setp.lt.u32 	%p16, %r3, 16;
	mov.pred 	%p41, -1;
	mov.pred 	%p43, %p41;
	@%p16 bra 	$L__BB0_7;
	add.s32 	%r42, %r1, -16;
	mul.wide.u32 	%rd13, %r42, 4;
	add.s64 	%rd14, %rd1, %rd13;
	ld.global.u32 	%r43, [%rd14];
	add.s32 	%r89, %r89, %r43;
	st.global.u32 	[%rd2], %r89;
	mov.pred 	%p40, -1;
	mov.pred 	%p41, %p40;
	mov.pred 	%p42, %p40;
	mov.pred 	%p43, %p40;
$L__BB0_7:
	bar.sync 	0;
	setp.ne.s32 	%p19, %r3, 31;
	shr.u32 	%r44, %r1, 3;
	and.b32  	%r45, %r44, 124;
	mov.u32 	%r46, _ZZ10scan_blockPijE4temp;
	add.s32 	%r11, %r46, %r45;
	@%p19 bra 	$L__BB0_9;
	ld.global.u32 	%r47, [%rd2];
	st.shared.u32 	[%r11], %r47;
$L__BB0_9:
	bar.sync 	0;
	add.s32 	%r12, %r1, -32;
	setp.lt.u32 	%p20, %r12, -31;
	shl.b32 	%r48, %r1, 2;
	add.s32 	%r13, %r46, %r48;
	@%p20 bra 	$L__BB0_15;
	ld.shared.u32 	%r50, [%r13+-4];
	ld.shared.u32 	%r51, [%r13];
	add.s32 	%r14, %r51, %r50;
	st.shared.u32 	[%r13], %r14;
	setp.lt.u32 	%p21, %r1, 2;
	@%p21 bra 	$L__BB0_15;
	ld.shared.u32 	%r52, [%r13+-8];
	add.s32 	%r15, %r14, %r52;
	st.shared.u32 	[%r13], %r15;
	setp.lt.u32 	%p22, %r1, 4;
	@%p22 bra 	$L__BB0_15;
	ld.shared.u32 	%r53, [%r13+-16];
	add.s32 	%r16, %r15, %r53;
	st.shared.u32 	[%r13], %r16;
	setp.lt.u32 	%p23, %r1, 8;
	@%p23 bra 	$L__BB0_15;
	ld.shared.u32 	%r54, [%r13+-32];
	add.s32 	%r17, %r16, %r54;
	st.shared.u32 	[%r13], %r17;
	setp.lt.u32 	%p24, %r1, 16;
	@%p24 bra 	$L__BB0_15;
	ld.shared.u32 	%r55, [%r13+-64];
	add.s32 	%r56, %r17, %r55;
	st.shared.u32 	[%r13], %r56;
$L__BB0_15:
	setp.lt.u32 	%p25, %r1, 32;
	bar.sync 	0;
	@%p25 bra 	$L__BB0_17;
	ld.shared.u32 	%r57, [%r11+-4];
	add.s32 	%r89, %r57, %r89;
$L__BB0_17:
	mov.u32 	%r58, %ntid.x;
	bar.sync 	0;
	st.global.u32 	[%rd2], %r89;
	bar.sync 	0;
	bar.sync 	0;
	and.b32  	%r59, %r1, %r58;
	setp.ne.s32 	%p26, %r59, %r58;
	shl.b32 	%r60, %r2, 2;
	mov.u32 	%r61, temp;
	add.s32 	%r20, %r61, %r60;
	@%p26 bra 	$L__BB0_19;
	ld.global.u32 	%r62, [%rd2];
	st.shared.u32 	[%r20], %r62;
$L__BB0_19:
	bar.sync 	0;
	setp.ne.s32 	%p27, %r2, 0;
	@%p27 bra 	$L__BB0_42;
	setp.eq.s32 	%p28, %r3, 0;
	add.s32 	%r21, %r61, %r48;
	@%p28 bra 	$L__BB0_22;
	ld.shared.u32 	%r65, [%r21+-4];
	ld.shared.u32 	%r66, [%r21];
	add.s32 	%r67, %r66, %r65;
	st.shared.u32 	[%r21], %r67;
$L__BB0_22:
	not.pred 	%p29, %p42;
	@%p29 bra 	$L__BB0_24;
	ld.shared.u32 	%r68, [%r21+-8];
	ld.shared.u32 	%r69, [%r21];
	add.s32 	%r70, %r69, %r68;
	st.shared.u32 	[%r21], %r70;
$L__BB0_24:
	not.pred 	%p30, %p41;
	@%p30 bra 	$L__BB0_26;
	ld.shared.u32 	%r71, [%r21+-16];
	ld.shared.u32 	%r72, [%r21];
	add.s32 	%r73, %r72, %r71;
	st.shared.u32 	[%r21], %r73;
$L__BB0_26:
	not.pred 	%p31, %p43;
	@%p31 bra 	$L__BB0_28;
	ld.shared.u32 	%r74, [%r21+-32];
	ld.shared.u32 	%r75, [%r21];
	add.s32 	%r76, %r75, %r74;
	st.shared.u32 	[%r21], %r76;
$L__BB0_28:
	@%p40 bra 	$L__BB0_30;
	ld.shared.u32 	%r92, [%r21];
	bra.uni 	$L__BB0_31;
$L__BB0_30:
	ld.shared.u32 	%r77, [%r21+-64];
	ld.shared.u32 	%r78, [%r21];
	add.s32 	%r92, %r78, %r77;
	st.shared.u32 	[%r21], %r92;
$L__BB0_31:
	setp.ne.s32 	%p32, %r3, 31;
	bar.sync 	0;
	@%p32 bra 	$L__BB0_33;
	ld.shared.u32 	%r79, [%r21];
	st.shared.u32 	[%r11], %r79;
$L__BB0_33:
	setp.lt.u32 	%p33, %r12, -31;
	bar.sync 	0;
	@%p33 bra 	$L__BB0_39;
	ld.shared.u32 	%r80, [%r13+-4];
	ld.shared.u32 	%r81, [%r13];
	add.s32 	%r25, %r81, %r80;
	st.shared.u32 	[%r13], %r25;
	setp.lt.u32 	%p34, %r1, 2;
	@%p34 bra 	$L__BB0_39;
	ld.shared.u32 	%r82, [%r13+-8];
	add.s32 	%r26, %r25, %r82;
	st.shared.u32 	[%r13], %r26;
	setp.lt.u32 	%p35, %r1, 4;
	@%p35 bra 	$L__BB0_39;
	ld.shared.u32 	%r83, [%r13+-16];
	add.s32 	%r27, %r26, %r83;
	st.shared.u32 	[%r13], %r27;
	setp.lt.u32 	%p36, %r1, 8;
	@%p36 bra 	$L__BB0_39;
	ld.shared.u32 	%r84, [%r13+-32];
	add.s32 	%r28, %r27, %r84;
	st.shared.u32 	[%r13], %r28;
	setp.lt.u32 	%p37, %r1, 16;
	@%p37 bra 	$L__BB0_39;
	ld.shared.u32 	%r85, [%r13+-64];
	add.s32 	%r86, %r28, %r85;
	st.shared.u32 	[%r13], %r86;
$L__BB0_39:
	setp.lt.u32 	%p38, %r1, 32;
	bar.sync 	0;
	@%p38 bra 	$L__BB0_41;
	ld.shared.u32 	%r87, [%r11+-4];
	add.s32 	%r92, %r87, %r92;
$L__BB0_41:
	bar.sync 	0;
	st.shared.u32 	[%r21], %r92;
	bar.sync 	0;
$L__BB0_42:
	setp.eq.s32 	%p39, %r2, 0;
	bar.sync 	0;
	@%p39 bra 	$L__BB0_44;
	ld.shared.u32 	%r88, [%r20+-4];
	add.s32 	%r89, %r88, %r89;
$L__BB0_44:
	bar.sync 	0;
	st.global.u32 	[%rd2], %r89;
	bar.sync 	0;
	ret;

}


// ===== COMPILED SASS (sm_100) =====

	.target	sm_100

	.elftype	@"ET_EXEC"


//--------------------- .note.nv.tkinfo           --------------------------
	.section	.note.nv.tkinfo,"",@"SHT_NOTE"
	.sectionflags	@"SHF_NOTE_NV_TKINFO"
	.tkinfo
        /*0018*/ 	.word	0x00000002
        /*0030*/ 	.string	""
        /*0030*/ 	.string	"ptxas"
        /*0030*/ 	.string	"Cuda compilation tools, release 13.0, V13.0.88"
        /*0030*/ 	.string	"Build cuda_13.0.r13.0/compiler.36424714_0"
        /*0030*/ 	.string	"-arch sm_100 -m 64 "



//--------------------- .note.nv.cuinfo           --------------------------
	.section	.note.nv.cuinfo,"",@"SHT_NOTE"
	.sectionflags	@"SHF_NOTE_NV_CUINFO"
        /*0018*/ 	.short	0x0002
        /*001a*/ 	.short	0x0064
        /*001c*/ 	.short	0x0082
	.zero		2


//--------------------- .nv.info                  --------------------------
	.section	.nv.info,"",@"SHT_CUDA_INFO"
	.align	4


	//----- nvinfo : EIATTR_REGCOUNT
	.align		4
        /*0000*/ 	.byte	0x04, 0x2f
        /*0002*/ 	.short	(.L_1 - .L_0)
	.align		4
.L_0:
        /*0004*/ 	.word	index@(_Z11scan_globalPi)
        /*0008*/ 	.word	0x00000011


	//----- nvinfo : EIATTR_FRAME_SIZE
	.align		4
.L_1:
        /*000c*/ 	.byte	0x04, 0x11
        /*000e*/ 	.short	(.L_3 - .L_2)
	.align		4
.L_2:
        /*0010*/ 	.word	index@(_Z11scan_globalPi)
        /*0014*/ 	.word	0x00000000


	//----- nvinfo : EIATTR_MIN_STACK_SIZE
	.align		4
.L_3:
        /*0018*/ 	.byte	0x04, 0x12
        /*001a*/ 	.short	(.L_5 - .L_4)
	.align		4
.L_4:
        /*001c*/ 	.word	index@(_Z11scan_globalPi)
        /*0020*/ 	.word	0x00000000
.L_5:


//--------------------- .nv.compat                --------------------------
	.section	.nv.compat,"",@"SHT_CUDA_COMPAT_INFO"
	.align	4
        /*0000*/ 	.byte	0x02, 0x09, 0x00, 0x00, 0x02, 0x02, 0x01, 0x00, 0x02, 0x05, 0x05, 0x00, 0x03, 0x07, 0x01, 0x01
        /*0010*/ 	.byte	0x02, 0x03, 0x00, 0x00, 0x02, 0x06, 0x01, 0x00, 0x04, 0x0b, 0x08, 0x00, 0x09, 0x00, 0x00, 0x00
        /*0020*/ 	.byte	0x00, 0x00, 0x00, 0x00


//--------------------- .nv.info._Z11scan_globalPi --------------------------
	.section	.nv.info._Z11scan_globalPi,"",@"SHT_CUDA_INFO"
	.sectionflags	@""
	.align	4


	//----- nvinfo : EIATTR_CUDA_API_VERSION
	.align		4
        /*0000*/ 	.byte	0x04, 0x37
        /*0002*/ 	.short	(.L_7 - .L_6)
.L_6:
        /*0004*/ 	.word	0x00000082


	//----- nvinfo : EIATTR_KPARAM_INFO
	.align		4
.L_7:
        /*0008*/ 	.byte	0x04, 0x17
        /*000a*/ 	.short	(.L_9 - .L_8)
.L_8:
        /*000c*/ 	.word	0x00000000
        /*0010*/ 	.short	0x0000
        /*0012*/ 	.short	0x0000
        /*0014*/ 	.byte	0x00, 0xf5, 0x21, 0x00


	//----- nvinfo : EIATTR_SPARSE_MMA_MASK
	.align		4
.L_9:
        /*0018*/ 	.byte	0x03, 0x50
        /*001a*/ 	.short	0x0000


	//----- nvinfo : EIATTR_MAXREG_COUNT
	.align		4
        /*001c*/ 	.byte	0x03, 0x1b
        /*001e*/ 	.short	0x00ff


	//----- nvinfo : EIATTR_NUM_BARRIERS
	.align		4
        /*0020*/ 	.byte	0x02, 0x4c
        /*0022*/ 	.byte	0x01
	.zero		1


	//----- nvinfo : EIATTR_MERCURY_ISA_VERSION
	.align		4
        /*0024*/ 	.byte	0x03, 0x5f
        /*0026*/ 	.short	0x0101


	//----- nvinfo : EIATTR_VRC_CTA_INIT_COUNT
	.align		4
        /*0028*/ 	.byte	0x02, 0x4a
	.zero		1
	.zero		1


	//----- nvinfo : EIATTR_EXIT_INSTR_OFFSETS
	.align		4
        /*002c*/ 	.byte	0x04, 0x1c
        /*002e*/ 	.short	(.L_11 - .L_10)


	//   ....[0]....
.L_10:
        /*0030*/ 	.word	0x00000be0


	//----- nvinfo : EIATTR_CRS_STACK_SIZE
	.align		4
.L_11:
        /*0034*/ 	.byte	0x04, 0x1e
        /*0036*/ 	.short	(.L_13 - .L_12)
.L_12:
        /*0038*/ 	.word	0x00000000


	//----- nvinfo : EIATTR_CBANK_PARAM_SIZE
	.align		4
.L_13:
        /*003c*/ 	.byte	0x03, 0x19
        /*003e*/ 	.short	0x0008


	//----- nvinfo : EIATTR_PARAM_CBANK
	.align		4
        /*0040*/ 	.byte	0x04, 0x0a
        /*0042*/ 	.short	(.L_15 - .L_14)
	.align		4
.L_14:
        /*0044*/ 	.word	index@(.nv.constant0._Z11scan_globalPi)
        /*0048*/ 	.short	0x0380
        /*004a*/ 	.short	0x0008


	//----- nvinfo : EIATTR_SW_WAR
	.align		4
.L_15:
        /*004c*/ 	.byte	0x04, 0x36
        /*004e*/ 	.short	(.L_17 - .L_16)
.L_16:
        /*0050*/ 	.word	0x00000008
.L_17:


//--------------------- .nv.callgraph             --------------------------
	.section	.nv.callgraph,"",@"SHT_CUDA_CALLGRAPH"
	.align	4
	.sectionentsize	8
	.align		4
        /*0000*/ 	.word	0x00000000
	.align		4
        /*0004*/ 	.word	0xffffffff
	.align		4
        /*0008*/ 	.word	0x00000000
	.align		4
        /*000c*/ 	.word	0xfffffffe
	.align		4
        /*0010*/ 	.word	0x00000000
	.align		4
        /*0014*/ 	.word	0xfffffffd
	.align		4
        /*0018*/ 	.word	0x00000000
	.align		4
        /*001c*/ 	.word	0xfffffffc


//--------------------- .text._Z11scan_globalPi   --------------------------
	.section	.text._Z11scan_globalPi,"ax",@progbits
	.align	128
        .global         _Z11scan_globalPi
        .type           _Z11scan_globalPi,@function
        .size           _Z11scan_globalPi,(.L_x_9 - _Z11scan_globalPi)
        .other          _Z11scan_globalPi,@"STO_CUDA_ENTRY STV_DEFAULT"
_Z11scan_globalPi:
.text._Z11scan_globalPi:
[----:B------:R-:W-:Y:S01]  /*0000*/  LDC R1, c[0x0][0x37c] ;  /* 0x0000df00ff017b82 */ /* 0x000fe20000000800 */
[----:B------:R-:W0:Y:S07]  /*0010*/  S2R R7, SR_TID.X ;  /* 0x0000000000077919 */ /* 0x000e2e0000002100 */
[----:B------:R-:W1:Y:S01]  /*0020*/  LDC.64 R4, c[0x0][0x380] ;  /* 0x0000e000ff047b82 */ /* 0x000e620000000a00 */
[----:B------:R-:W2:Y:S01]  /*0030*/  LDCU.64 UR8, c[0x0][0x358] ;  /* 0x00006b00ff0877ac */ /* 0x000ea20008000a00 */
[----:B------:R-:W-:Y:S06]  /*0040*/  BSSY.RECONVERGENT B0, `(.L_x_0) ;  /* 0x000003b000007945 */ /* 0x000fec0003800200 */
[----:B------:R-:W3:Y:S01]  /*0050*/  S2UR UR7, SR_CTAID.X ;  /* 0x00000000000779c3 */ /* 0x000ee20000002500 */
[C---:B0-----:R-:W-:Y:S01]  /*0060*/  LOP3.LUT P0, R6, R7.reuse, 0x1f, RZ, 0xc0, !PT ;  /* 0x0000001f07067812 */ /* 0x041fe2000780c0ff */
[----:B-1----:R-:W-:-:S12]  /*0070*/  IMAD.WIDE.U32 R2, R7, 0x4, R4 ;  /* 0x0000000407027825 */ /* 0x002fd800078e0004 */
[----:B--23--:R-:W-:Y:S05]  /*0080*/  @P0 BRA `(.L_x_1) ;  /* 0x0000000000180947 */ /* 0x00cfea0003800000 */
[----:B------:R0:W5:Y:S01]  /*0090*/  LDG.E R9, desc[UR8][R2.64] ;  /* 0x0000000802097981 */ /* 0x000162000c1e1900 */
[----:B------:R-:W-:Y:S02]  /*00a0*/  PLOP3.LUT P0, PT, PT, PT, PT, 0x8, 0x80 ;  /* 0x000000000080781c */ /* 0x000fe40003f0e170 */
[----:B------:R-:W-:Y:S02]  /*00b0*/  PLOP3.LUT P2, PT, PT, PT, PT, 0x8, 0x80 ;  /* 0x000000000080781c */ /* 0x000fe40003f4e170 */
[----:B------:R-:W-:Y:S02]  /*00c0*/  PLOP3.LUT P3, PT, PT, PT, PT, 0x8, 0x80 ;  /* 0x000000000080781c */ /* 0x000fe40003f6e170 */
[----:B------:R-:W-:Y:S01]  /*00d0*/  PLOP3.LUT P1, PT, PT, PT, PT, 0x8, 0x80 ;  /* 0x000000000080781c */ /* 0x000fe20003f2e170 */
[----:B------:R-:W-:-:S12]  /*00e0*/  BRA `(.L_x_2) ;  /* 0x0000000000c07947 */ /* 0x000fd80003800000 */
.L_x_1:
[----:B------:R-:W-:Y:S01]  /*00f0*/  VIADD R11, R7, 0xffffffff ;  /* 0xffffffff070b7836 */ /* 0x000fe20000000000 */
[----:B------:R-:W2:Y:S03]  /*0100*/  LDG.E R9, desc[UR8][R2.64] ;  /* 0x0000000802097981 */ /* 0x000ea6000c1e1900 */
[----:B------:R-:W-:-:S06]  /*0110*/  IMAD.WIDE.U32 R10, R11, 0x4, R4 ;  /* 0x000000040b0a7825 */ /* 0x000fcc00078e0004 */
[----:B------:R-:W2:Y:S01]  /*0120*/  LDG.E R10, desc[UR8][R10.64] ;  /* 0x000000080a0a7981 */ /* 0x000ea2000c1e1900 */
[----:B------:R-:W-:Y:S02]  /*0130*/  ISETP.NE.AND P4, PT, R6, 0x1, PT ;  /* 0x000000010600780c */ /* 0x000fe40003f85270 */
[----:B------:R-:W-:Y:S02]  /*0140*/  PLOP3.LUT P0, PT, PT, PT, PT, 0x8, 0x80 ;  /* 0x000000000080781c */ /* 0x000fe40003f0e170 */
[----:B------:R-:W-:Y:S02]  /*0150*/  PLOP3.LUT P2, PT, PT, PT, PT, 0x8, 0x80 ;  /* 0x000000000080781c */ /* 0x000fe40003f4e170 */
[----:B------:R-:W-:Y:S02]  /*0160*/  PLOP3.LUT P3, PT, PT, PT, PT, 0x8, 0x80 ;  /* 0x000000000080781c */ /* 0x000fe40003f6e170 */
[----:B------:R-:W-:Y:S01]  /*0170*/  PLOP3.LUT P1, PT, PT, PT, PT, 0x8, 0x80 ;  /* 0x000000000080781c */ /* 0x000fe20003f2e170 */
[----:B--2---:R-:W-:-:S05]  /*0180*/  IMAD.IADD R9, R9, 0x1, R10 ;  /* 0x0000000109097824 */ /* 0x004fca00078e020a */
[----:B------:R0:W-:Y:S01]  /*0190*/  STG.E desc[UR8][R2.64], R9 ;  /* 0x0000000902007986 */ /* 0x0001e2000c101908 */
[----:B------:R-:W-:Y:S06]  /*01a0*/  @!P4 BRA `(.L_x_2) ;  /* 0x000000000090c947 */ /* 0x000fec0003800000 */
[----:B------:R-:W-:-:S04]  /*01b0*/  VIADD R11, R7, 0xfffffffe ;  /* 0xfffffffe070b7836 */ /* 0x000fc80000000000 */
[----:B------:R-:W-:-:S06]  /*01c0*/  IMAD.WIDE.U32 R10, R11, 0x4, R4 ;  /* 0x000000040b0a7825 */ /* 0x000fcc00078e0004 */
[----:B------:R-:W0:Y:S01]  /*01d0*/  LDG.E R10, desc[UR8][R10.64] ;  /* 0x000000080a0a7981 */ /* 0x000e22000c1e1900 */
[----:B------:R-:W-:Y:S02]  /*01e0*/  ISETP.GE.U32.AND P4, PT, R6, 0x4, PT ;  /* 0x000000040600780c */ /* 0x000fe40003f86070 */
[----:B------:R-:W-:Y:S01]  /*01f0*/  PLOP3.LUT P3, PT, PT, PT, PT, 0x80, 0x8 ;  /* 0x000000000008781c */ /* 0x000fe20003f6f070 */
[----:B0-----:R-:W-:-:S05]  /*0200*/  IMAD.IADD R9, R9, 0x1, R10 ;  /* 0x0000000109097824 */ /* 0x001fca00078e020a */
[----:B------:R1:W-:Y:S05]  /*0210*/  STG.E desc[UR8][R2.64], R9 ;  /* 0x0000000902007986 */ /* 0x0003ea000c101908 */
[----:B------:R-:W-:Y:S05]  /*0220*/  @!P4 BRA `(.L_x_2) ;  /* 0x000000000070c947 */ /* 0x000fea0003800000 */
[----:B------:R-:W-:-:S04]  /*0230*/  VIADD R11, R7, 0xfffffffc ;  /* 0xfffffffc070b7836 */ /* 0x000fc80000000000 */
[----:B------:R-:W-:-:S06]  /*0240*/  IMAD.WIDE.U32 R10, R11, 0x4, R4 ;  /* 0x000000040b0a7825 */ /* 0x000fcc00078e0004 */
[----:B------:R-:W1:Y:S01]  /*0250*/  LDG.E R10, desc[UR8][R10.64] ;  /* 0x000000080a0a7981 */ /* 0x000e62000c1e1900 */
[----:B------:R-:W-:Y:S02]  /*0260*/  ISETP.GE.U32.AND P4, PT, R6, 0x8, PT ;  /* 0x000000080600780c */ /* 0x000fe40003f86070 */
[----:B------:R-:W-:Y:S02]  /*0270*/  PLOP3.LUT P2, PT, PT, PT, PT, 0x80, 0x8 ;  /* 0x000000000008781c */ /* 0x000fe40003f4f070 */
[----:B------:R-:W-:Y:S02]  /*0280*/  PLOP3.LUT P3, PT, PT, PT, PT, 0x80, 0x8 ;  /* 0x000000000008781c */ /* 0x000fe40003f6f070 */
[----:B------:R-:W-:Y:S01]  /*0290*/  PLOP3.LUT P1, PT, PT, PT, PT, 0x8, 0x80 ;  /* 0x000000000080781c */ /* 0x000fe20003f2e170 */
[----:B-1----:R-:W-:-:S05]  /*02a0*/  IMAD.IADD R9, R9, 0x1, R10 ;  /* 0x0000000109097824 */ /* 0x002fca00078e020a */
[----:B------:R2:W-:Y:S01]  /*02b0*/  STG.E desc[UR8][R2.64], R9 ;  /* 0x0000000902007986 */ /* 0x0005e2000c101908 */
[----:B------:R-:W-:Y:S06]  /*02c0*/  @!P4 BRA `(.L_x_2) ;  /* 0x000000000048c947 */ /* 0x000fec0003800000 */
[----:B------:R-:W-:-:S04]  /*02d0*/  VIADD R11, R7, 0xfffffff8 ;  /* 0xfffffff8070b7836 */ /* 0x000fc80000000000 */
[----:B------:R-:W-:-:S06]  /*02e0*/  IMAD.WIDE.U32 R10, R11, 0x4, R4 ;  /* 0x000000040b0a7825 */ /* 0x000fcc00078e0004 */
[----:B------:R-:W2:Y:S01]  /*02f0*/  LDG.E R10, desc[UR8][R10.64] ;  /* 0x000000080a0a7981 */ /* 0x000ea2000c1e1900 */
[----:B------:R-:W-:Y:S02]  /*0300*/  ISETP.GE.U32.AND P4, PT, R6, 0x10, PT ;  /* 0x000000100600780c */ /* 0x000fe40003f86070 */
[----:B------:R-:W-:Y:S02]  /*0310*/  PLOP3.LUT P2, PT, PT, PT, PT, 0x80, 0x8 ;  /* 0x000000000008781c */ /* 0x000fe40003f4f070 */
[----:B------:R-:W-:Y:S01]  /*0320*/  PLOP3.LUT P1, PT, PT, PT, PT, 0x80, 0x8 ;  /* 0x000000000008781c */ /* 0x000fe20003f2f070 */
[----:B--2---:R-:W-:-:S05]  /*0330*/  IMAD.IADD R9, R9, 0x1, R10 ;  /* 0x0000000109097824 */ /* 0x004fca00078e020a */
[----:B------:R3:W-:Y:S03]  /*0340*/  STG.E desc[UR8][R2.64], R9 ;  /* 0x0000000902007986 */ /* 0x0007e6000c101908 */
[----:B------:R-:W-:Y:S05]  /*0350*/  @!P4 BRA `(.L_x_2) ;  /* 0x000000000024c947 */ /* 0x000fea0003800000 */
[----:B------:R-:W-:-:S04]  /*0360*/  VIADD R11, R7, 0xfffffff0 ;  /* 0xfffffff0070b7836 */ /* 0x000fc80000000000 */
[----:B------:R-:W-:-:S06]  /*0370*/  IMAD.WIDE.U32 R4, R11, 0x4, R4 ;  /* 0x000000040b047825 */ /* 0x000fcc00078e0004 */
[----:B------:R-:W3:Y:S01]  /*0380*/  LDG.E R4, desc[UR8][R4.64] ;  /* 0x0000000804047981 */ /* 0x000ee2000c1e1900 */
[----:B------:R-:W-:Y:S02]  /*0390*/  PLOP3.LUT P0, PT, PT, PT, PT, 0x80, 0x8 ;  /* 0x000000000008781c */ /* 0x000fe40003f0f070 */
[----:B------:R-:W-:Y:S02]  /*03a0*/  PLOP3.LUT P2, PT, PT, PT, PT, 0x80, 0x8 ;  /* 0x000000000008781c */ /* 0x000fe40003f4f070 */
[----:B------:R-:W-:Y:S02]  /*03b0*/  PLOP3.LUT P3, PT, PT, PT, PT, 0x80, 0x8 ;  /* 0x000000000008781c */ /* 0x000fe40003f6f070 */
[----:B------:R-:W-:Y:S01]  /*03c0*/  PLOP3.LUT P1, PT, PT, PT, PT, 0x80, 0x8 ;  /* 0x000000000008781c */ /* 0x000fe20003f2f070 */
[----:B---3--:R-:W-:-:S05]  /*03d0*/  IMAD.IADD R9, R9, 0x1, R4 ;  /* 0x0000000109097824 */ /* 0x008fca00078e0204 */
[----:B------:R4:W-:Y:S07]  /*03e0*/  STG.E desc[UR8][R2.64], R9 ;  /* 0x0000000902007986 */ /* 0x0009ee000c101908 */
.L_x_2:
[----:B------:R-:W-:Y:S05]  /*03f0*/  BSYNC.RECONVERGENT B0 ;  /* 0x0000000000007941 */ /* 0x000fea0003800200 */
.L_x_0:
[----:B------:R-:W-:Y:S01]  /*0400*/  BAR.SYNC.DEFER_BLOCKING 0x0 ;  /* 0x0000000000007b1d */ /* 0x000fe20000010000 */
[----:B------:R-:W-:-:S07]  /*0410*/  ISETP.NE.AND P4, PT, R6, 0x1f, PT ;  /* 0x0000001f0600780c */ /* 0x000fce0003f85270 */
[----:B------:R-:W0:Y:S01]  /*0420*/  S2UR UR5, SR_CgaCtaId ;  /* 0x00000000000579c3 */ /* 0x000e220000008800 */
[----:B------:R-:W-:Y:S01]  /*0430*/  VIADD R4, R7, 0xffffffe0 ;  /* 0xffffffe007047836 */ /* 0x000fe20000000000 */
[----:B------:R-:W-:Y:S01]  /*0440*/  UMOV UR4, 0x400 ;  /* 0x0000040000047882 */ /* 0x000fe20000000000 */
[----:B------:R-:W-:Y:S01]  /*0450*/  SHF.R.U32.HI R0, RZ, 0x3, R7 ;  /* 0x00000003ff007819 */ /* 0x000fe20000011607 */
[----:B------:R-:W-:Y:S01]  /*0460*/  BSSY.RECONVERGENT B0, `(.L_x_3) ;  /* 0x0000021000007945 */ /* 0x000fe20003800200 */
[----:B------:R-:W-:Y:S01]  /*0470*/  P2R R12, PR, RZ, 0x10 ;  /* 0x00000010ff0c7803 */ /* 0x000fe20000000000 */
[----:B------:R-:W2:Y:S01]  /*0480*/  @!P4 LDG.E R5, desc[UR8][R2.64] ;  /* 0x000000080205c981 */ /* 0x000ea2000c1e1900 */
[----:B------:R-:W-:Y:S02]  /*0490*/  ISETP.GE.U32.AND P5, PT, R4, -0x1f, PT ;  /* 0xffffffe10400780c */ /* 0x000fe40003fa6070 */
[----:B------:R-:W-:Y:S01]  /*04a0*/  LOP3.LUT R0, R0, 0x7c, RZ, 0xc0, !PT ;  /* 0x0000007c00007812 */ /* 0x000fe200078ec0ff */
[----:B0-----:R-:W-:-:S06]  /*04b0*/  ULEA UR6, UR5, UR4, 0x18 ;  /* 0x0000000405067291 */ /* 0x001fcc000f8ec0ff */
[----:B------:R-:W-:-:S03]  /*04c0*/  LEA R4, R7, UR6, 0x2 ;  /* 0x0000000607047c11 */ /* 0x000fc6000f8e10ff */
[----:B--2---:R0:W-:Y:S01]  /*04d0*/  @!P4 STS [R0+UR6], R5 ;  /* 0x000000050000c988 */ /* 0x0041e20008000806 */
[----:B------:R-:W-:Y:S06]  /*04e0*/  BAR.SYNC.DEFER_BLOCKING 0x0 ;  /* 0x0000000000007b1d */ /* 0x000fec0000010000 */
[----:B------:R-:W-:Y:S05]  /*04f0*/  @!P5 BRA `(.L_x_4) ;  /* 0x00000000005cd947 */ /* 0x000fea0003800000 */
[----:B0-----:R-:W-:Y:S01]  /*0500*/  LDS R5, [R4+-0x4] ;  /* 0xfffffc0004057984 */ /* 0x001fe20000000800 */
[----:B------:R-:W-:-:S03]  /*0510*/  ISETP.GE.U32.AND P4, PT, R7, 0x2, PT ;  /* 0x000000020700780c */ /* 0x000fc60003f86070 */
[----:B------:R-:W0:Y:S02]  /*0520*/  LDS R8, [R4] ;  /* 0x0000000004087984 */ /* 0x000e240000000800 */
[----:B0-----:R-:W-:-:S05]  /*0530*/  IMAD.IADD R5, R5, 0x1, R8 ;  /* 0x0000000105057824 */ /* 0x001fca00078e0208 */
[----:B------:R2:W-:Y:S03]  /*0540*/  STS [R4], R5 ;  /* 0x0000000504007388 */ /* 0x0005e60000000800 */
[----:B------:R-:W-:Y:S05]  /*0550*/  @!P4 BRA `(.L_x_4) ;  /* 0x000000000044c947 */ /* 0x000fea0003800000 */
[----:B------:R-:W2:Y:S01]  /*0560*/  LDS R8, [R4+-0x8] ;  /* 0xfffff80004087984 */ /* 0x000ea20000000800 */
[----:B------:R-:W-:Y:S01]  /*0570*/  ISETP.GE.U32.AND P4, PT, R7, 0x4, PT ;  /* 0x000000040700780c */ /* 0x000fe20003f86070 */
[----:B--2---:R-:W-:-:S05]  /*0580*/  IMAD.IADD R5, R5, 0x1, R8 ;  /* 0x0000000105057824 */ /* 0x004fca00078e0208 */
[----:B------:R0:W-:Y:S07]  /*0590*/  STS [R4], R5 ;  /* 0x0000000504007388 */ /* 0x0001ee0000000800 */
[----:B------:R-:W-:Y:S05]  /*05a0*/  @!P4 BRA `(.L_x_4) ;  /* 0x000000000030c947 */ /* 0x000fea0003800000 */
[----:B------:R-:W0:Y:S01]  /*05b0*/  LDS R8, [R4+-0x10] ;  /* 0xfffff00004087984 */ /* 0x000e220000000800 */
[----:B------:R-:W-:Y:S01]  /*05c0*/  ISETP.GE.U32.AND P4, PT, R7, 0x8, PT ;  /* 0x000000080700780c */ /* 0x000fe20003f86070 */
[----:B0-----:R-:W-:-:S05]  /*05d0*/  IMAD.IADD R5, R5, 0x1, R8 ;  /* 0x0000000105057824 */ /* 0x001fca00078e0208 */
[----:B------:R0:W-:Y:S07]  /*05e0*/  STS [R4], R5 ;  /* 0x0000000504007388 */ /* 0x0001ee0000000800 */
[----:B------:R-:W-:Y:S05]  /*05f0*/  @!P4 BRA `(.L_x_4) ;  /* 0x00000000001cc947 */ /* 0x000fea0003800000 */
[----:B------:R-:W-:Y:S01]  /*0600*/  ISETP.GE.U32.AND P4, PT, R7, 0x10, PT ;  /* 0x000000100700780c */ /* 0x000fe20003f86070 */
[----:B------:R-:W0:-:S12]  /*0610*/  LDS R8, [R4+-0x20] ;  /* 0xffffe00004087984 */ /* 0x000e180000000800 */
[----:B------:R-:W2:Y:S01]  /*0620*/  @P4 LDS R10, [R4+-0x40] ;  /* 0xffffc000040a4984 */ /* 0x000ea20000000800 */
[----:B0-----:R-:W-:-:S05]  /*0630*/  IMAD.IADD R5, R5, 0x1, R8 ;  /* 0x0000000105057824 */ /* 0x001fca00078e0208 */
[----:B------:R0:W-:Y:S01]  /*0640*/  STS [R4], R5 ;  /* 0x0000000504007388 */ /* 0x0001e20000000800 */
[----:B--2---:R-:W-:-:S05]  /*0650*/  @P4 IMAD.IADD R11, R5, 0x1, R10 ;  /* 0x00000001050b4824 */ /* 0x004fca00078e020a */
[----:B------:R0:W-:Y:S02]  /*0660*/  @P4 STS [R4], R11 ;  /* 0x0000000b04004388 */ /* 0x0001e40000000800 */
.L_x_4:
[----:B------:R-:W-:Y:S05]  /*0670*/  BSYNC.RECONVERGENT B0 ;  /* 0x0000000000007941 */ /* 0x000fea0003800200 */
.L_x_3:
[----:B------:R-:W-:Y:S01]  /*0680*/  BAR.SYNC.DEFER_BLOCKING 0x0 ;  /* 0x0000000000007b1d */ /* 0x000fe20000010000 */
[----:B------:R-:W-:-:S05]  /*0690*/  ISETP.GE.U32.AND P4, PT, R7, 0x20, PT ;  /* 0x000000200700780c */ /* 0x000fca0003f86070 */
[----:B------:R-:W0:Y:S08]  /*06a0*/  LDCU UR10, c[0x0][0x360] ;  /* 0x00006c00ff0a77ac */ /* 0x000e300008000800 */
[----:B------:R-:W1:Y:S01]  /*06b0*/  @P4 LDS R8, [R0+UR6+-0x4] ;  /* 0xfffffc0600084984 */ /* 0x000e620008000800 */
[----:B0-2---:R-:W-:Y:S01]  /*06c0*/  LOP3.LUT R5, R7, UR10, RZ, 0xc0, !PT ;  /* 0x0000000a07057c12 */ /* 0x005fe2000f8ec0ff */
[----:B------:R-:W-:Y:S03]  /*06d0*/  BAR.SYNC.DEFER_BLOCKING 0x0 ;  /* 0x0000000000007b1d */ /* 0x000fe60000010000 */
[----:B------:R-:W-:Y:S01]  /*06e0*/  ISETP.NE.AND P6, PT, R5, UR10, PT ;  /* 0x0000000a05007c0c */ /* 0x000fe2000bfc5270 */
[----:B-1-345:R-:W-:-:S05]  /*06f0*/  @P4 IMAD.IADD R9, R9, 0x1, R8 ;  /* 0x0000000109094824 */ /* 0x03afca00078e0208 */
[----:B------:R0:W-:Y:S01]  /*0700*/  STG.E desc[UR8][R2.64], R9 ;  /* 0x0000000902007986 */ /* 0x0001e2000c101908 */
[----:B------:R-:W-:Y:S08]  /*0710*/  BAR.SYNC.DEFER_BLOCKING 0x0 ;  /* 0x0000000000007b1d */ /* 0x000ff00000010000 */
[----:B------:R-:W-:Y:S06]  /*0720*/  BAR.SYNC.DEFER_BLOCKING 0x0 ;  /* 0x0000000000007b1d */ /* 0x000fec0000010000 */
[----:B------:R-:W2:Y:S01]  /*0730*/  @!P6 LDG.E R5, desc[UR8][R2.64] ;  /* 0x000000080205e981 */ /* 0x000ea2000c1e1900 */
[----:B------:R-:W-:-:S02]  /*0740*/  UIADD3 UR4, UPT, UPT, UR4, 0x80, URZ ;  /* 0x0000008004047890 */ /* 0x000fc4000fffe0ff */
[----:B------:R-:W-:Y:S02]  /*0750*/  UISETP.NE.AND UP0, UPT, UR7, URZ, UPT ;  /* 0x000000ff0700728c */ /* 0x000fe4000bf05270 */
[----:B------:R-:W-:-:S04]  /*0760*/  ULEA UR4, UR5, UR4, 0x18 ;  /* 0x0000000405047291 */ /* 0x000fc8000f8ec0ff */
[----:B------:R-:W-:-:S09]  /*0770*/  ULEA UR5, UR7, UR4, 0x2 ;  /* 0x0000000407057291 */ /* 0x000fd2000f8e10ff */
[----:B--2---:R0:W-:Y:S01]  /*0780*/  @!P6 STS [UR5], R5 ;  /* 0x00000005ff00e988 */ /* 0x0041e20008000805 */
[----:B------:R-:W-:Y:S06]  /*0790*/  BAR.SYNC.DEFER_BLOCKING 0x0 ;  /* 0x0000000000007b1d */ /* 0x000fec0000010000 */
[----:B------:R-:W-:Y:S05]  /*07a0*/  BRA.U UP0, `(.L_x_5) ;  /* 0x0000000100f07547 */ /* 0x000fea000b800000 */
[----:B------:R-:W-:Y:S01]  /*07b0*/  ISETP.NE.AND P6, PT, R6, RZ, PT ;  /* 0x000000ff0600720c */ /* 0x000fe20003fc5270 */
[----:B------:R-:W-:Y:S01]  /*07c0*/  BSSY.RECONVERGENT B0, `(.L_x_6) ;  /* 0x0000034000007945 */ /* 0x000fe20003800200 */
[----:B0-----:R-:W-:-:S05]  /*07d0*/  LEA R5, R7, UR4, 0x2 ;  /* 0x0000000407057c11 */ /* 0x001fca000f8e10ff */
[----:B------:R-:W-:Y:S04]  /*07e0*/  @P3 LDS R8, [R5+-0x8] ;  /* 0xfffff80005083984 */ /* 0x000fe80000000800 */
[----:B------:R-:W-:Y:S04]  /*07f0*/  @P2 LDS R10, [R5+-0x10] ;  /* 0xfffff000050a2984 */ /* 0x000fe80000000800 */
[----:B------:R-:W-:Y:S04]  /*0800*/  @P6 LDS R6, [R5+-0x4] ;  /* 0xfffffc0005066984 */ /* 0x000fe80000000800 */
[----:B------:R-:W0:Y:S02]  /*0810*/  @P6 LDS R11, [R5] ;  /* 0x00000000050b6984 */ /* 0x000e240000000800 */
[----:B0-----:R-:W-:-:S05]  /*0820*/  @P6 IMAD.IADD R6, R6, 0x1, R11 ;  /* 0x0000000106066824 */ /* 0x001fca00078e020b */
[----:B------:R-:W-:Y:S01]  /*0830*/  @P6 STS [R5], R6 ;  /* 0x0000000605006388 */ /* 0x000fe20000000800 */
[----:B------:R-:W-:-:S03]  /*0840*/  ISETP.NE.AND P6, PT, R12, RZ, PT ;  /* 0x000000ff0c00720c */ /* 0x000fc60003fc5270 */
[----:B------:R-:W0:Y:S02]  /*0850*/  @P3 LDS R11, [R5] ;  /* 0x00000000050b3984 */ /* 0x000e240000000800 */
[----:B0-----:R-:W-:-:S05]  /*0860*/  @P3 IMAD.IADD R8, R8, 0x1, R11 ;  /* 0x0000000108083824 */ /* 0x001fca00078e020b */
[----:B------:R-:W-:Y:S04]  /*0870*/  @P3 STS [R5], R8 ;  /* 0x0000000805003388 */ /* 0x000fe80000000800 */
[----:B------:R-:W0:Y:S02]  /*0880*/  @P2 LDS R11, [R5] ;  /* 0x00000000050b2984 */ /* 0x000e240000000800 */
[----:B0-----:R-:W-:Y:S02]  /*0890*/  @P2 IMAD.IADD R10, R10, 0x1, R11 ;  /* 0x000000010a0a2824 */ /* 0x001fe400078e020b */
[----:B------:R-:W-:Y:S04]  /*08a0*/  @P1 LDS R11, [R5+-0x20] ;  /* 0xffffe000050b1984 */ /* 0x000fe80000000800 */
[----:B------:R-:W-:Y:S04]  /*08b0*/  @P2 STS [R5], R10 ;  /* 0x0000000a05002388 */ /* 0x000fe80000000800 */
[----:B------:R-:W0:Y:S02]  /*08c0*/  @P1 LDS R12, [R5] ;  /* 0x00000000050c1984 */ /* 0x000e240000000800 */
[----:B0-----:R-:W-:-:S02]  /*08d0*/  @P1 IMAD.IADD R6, R11, 0x1, R12 ;  /* 0x000000010b061824 */ /* 0x001fc400078e020c */
[----:B------:R-:W-:Y:S04]  /*08e0*/  @P0 LDS R11, [R5+-0x40] ;  /* 0xffffc000050b0984 */ /* 0x000fe80000000800 */
[----:B------:R-:W-:Y:S04]  /*08f0*/  @P1 STS [R5], R6 ;  /* 0x0000000605001388 */ /* 0x000fe80000000800 */
[----:B------:R-:W-:Y:S04]  /*0900*/  @!P0 LDS R12, [R5] ;  /* 0x00000000050c8984 */ /* 0x000fe80000000800 */
[----:B------:R-:W0:Y:S02]  /*0910*/  @P0 LDS R14, [R5] ;  /* 0x00000000050e0984 */ /* 0x000e240000000800 */
[----:B0-----:R-:W-:-:S05]  /*0920*/  @P0 IMAD.IADD R12, R11, 0x1, R14 ;  /* 0x000000010b0c0824 */ /* 0x001fca00078e020e */
[----:B------:R-:W-:Y:S01]  /*0930*/  @P0 STS [R5], R12 ;  /* 0x0000000c05000388 */ /* 0x000fe20000000800 */
[----:B------:R-:W-:Y:S06]  /*0940*/  BAR.SYNC.DEFER_BLOCKING 0x0 ;  /* 0x0000000000007b1d */ /* 0x000fec0000010000 */
[----:B------:R-:W0:Y:S04]  /*0950*/  @!P6 LDS R11, [R5] ;  /* 0x00000000050be984 */ /* 0x000e280000000800 */
[----:B0-----:R0:W-:Y:S01]  /*0960*/  @!P6 STS [R0+UR6], R11 ;  /* 0x0000000b0000e988 */ /* 0x0011e20008000806 */
[----:B------:R-:W-:Y:S06]  /*0970*/  BAR.SYNC.DEFER_BLOCKING 0x0 ;  /* 0x0000000000007b1d */ /* 0x000fec0000010000 */
[----:B------:R-:W-:Y:S05]  /*0980*/  @!P5 BRA `(.L_x_7) ;  /* 0x00000000005cd947 */ /* 0x000fea0003800000 */
[----:B------:R-:W-:Y:S01]  /*0990*/  LDS R6, [R4+-0x4] ;  /* 0xfffffc0004067984 */ /* 0x000fe20000000800 */
[----:B------:R-:W-:-:S03]  /*09a0*/  ISETP.GE.U32.AND P0, PT, R7, 0x2, PT ;  /* 0x000000020700780c */ /* 0x000fc60003f06070 */
[----:B0-----:R-:W0:Y:S02]  /*09b0*/  LDS R11, [R4] ;  /* 0x00000000040b7984 */ /* 0x001e240000000800 */
[----:B0-----:R-:W-:-:S05]  /*09c0*/  IMAD.IADD R11, R6, 0x1, R11 ;  /* 0x00000001060b7824 */ /* 0x001fca00078e020b */
[----:B------:R1:W-:Y:S03]  /*09d0*/  STS [R4], R11 ;  /* 0x0000000b04007388 */ /* 0x0003e60000000800 */
[----:B------:R-:W-:Y:S05]  /*09e0*/  @!P0 BRA `(.L_x_7) ;  /* 0x0000000000448947 */ /* 0x000fea0003800000 */
[----:B------:R-:W1:Y:S01]  /*09f0*/  LDS R6, [R4+-0x8] ;  /* 0xfffff80004067984 */ /* 0x000e620000000800 */
[----:B------:R-:W-:Y:S01]  /*0a00*/  ISETP.GE.U32.AND P0, PT, R7, 0x4, PT ;  /* 0x000000040700780c */ /* 0x000fe20003f06070 */
[----:B-1----:R-:W-:-:S05]  /*0a10*/  IMAD.IADD R11, R11, 0x1, R6 ;  /* 0x000000010b0b7824 */ /* 0x002fca00078e0206 */
[----:B------:R2:W-:Y:S07]  /*0a20*/  STS [R4], R11 ;  /* 0x0000000b04007388 */ /* 0x0005ee0000000800 */
[----:B------:R-:W-:Y:S05]  /*0a30*/  @!P0 BRA `(.L_x_7) ;  /* 0x0000000000308947 */ /* 0x000fea0003800000 */
[----:B------:R-:W2:Y:S01]  /*0a40*/  LDS R6, [R4+-0x10] ;  /* 0xfffff00004067984 */ /* 0x000ea20000000800 */
[----:B------:R-:W-:Y:S01]  /*0a50*/  ISETP.GE.U32.AND P0, PT, R7, 0x8, PT ;  /* 0x000000080700780c */ /* 0x000fe20003f06070 */
[----:B--2---:R-:W-:-:S05]  /*0a60*/  IMAD.IADD R11, R11, 0x1, R6 ;  /* 0x000000010b0b7824 */ /* 0x004fca00078e0206 */
[----:B------:R3:W-:Y:S07]  /*0a70*/  STS [R4], R11 ;  /* 0x0000000b04007388 */ /* 0x0007ee0000000800 */
[----:B------:R-:W-:Y:S05]  /*0a80*/  @!P0 BRA `(.L_x_7) ;  /* 0x00000000001c8947 */ /* 0x000fea0003800000 */
[----:B------:R-:W-:Y:S01]  /*0a90*/  ISETP.GE.U32.AND P0, PT, R7, 0x10, PT ;  /* 0x000000100700780c */ /* 0x000fe20003f06070 */
[----:B------:R-:W3:-:S12]  /*0aa0*/  LDS R6, [R4+-0x20] ;  /* 0xffffe00004067984 */ /* 0x000ed80000000800 */
[----:B------:R-:W0:Y:S01]  /*0ab0*/  @P0 LDS R8, [R4+-0x40] ;  /* 0xffffc00004080984 */ /* 0x000e220000000800 */
[----:B---3--:R-:W-:-:S05]  /*0ac0*/  IMAD.IADD R11, R11, 0x1, R6 ;  /* 0x000000010b0b7824 */ /* 0x008fca00078e0206 */
[----:B------:R4:W-:Y:S01]  /*0ad0*/  STS [R4], R11 ;  /* 0x0000000b04007388 */ /* 0x0009e20000000800 */
[----:B0-----:R-:W-:-:S05]  /*0ae0*/  @P0 IMAD.IADD R7, R11, 0x1, R8 ;  /* 0x000000010b070824 */ /* 0x001fca00078e0208 */
[----:B------:R4:W-:Y:S02]  /*0af0*/  @P0 STS [R4], R7 ;  /* 0x0000000704000388 */ /* 0x0009e40000000800 */
.L_x_7:
[----:B------:R-:W-:Y:S05]  /*0b00*/  BSYNC.RECONVERGENT B0 ;  /* 0x0000000000007941 */ /* 0x000fea0003800200 */
.L_x_6:
[----:B------:R-:W-:Y:S06]  /*0b10*/  BAR.SYNC.DEFER_BLOCKING 0x0 ;  /* 0x0000000000007b1d */ /* 0x000fec0000010000 */
[----:B----4-:R-:W4:Y:S02]  /*0b20*/  @P4 LDS R7, [R0+UR6+-0x4] ;  /* 0xfffffc0600074984 */ /* 0x010f240008000800 */
[----:B----4-:R-:W-:Y:S01]  /*0b30*/  @P4 IMAD.IADD R12, R12, 0x1, R7 ;  /* 0x000000010c0c4824 */ /* 0x010fe200078e0207 */
[----:B------:R-:W-:Y:S06]  /*0b40*/  BAR.SYNC.DEFER_BLOCKING 0x0 ;  /* 0x0000000000007b1d */ /* 0x000fec0000010000 */
[----:B------:R4:W-:Y:S02]  /*0b50*/  STS [R5], R12 ;  /* 0x0000000c05007388 */ /* 0x0009e40000000800 */
[----:B------:R-:W-:Y:S06]  /*0b60*/  BAR.SYNC.DEFER_BLOCKING 0x0 ;  /* 0x0000000000007b1d */ /* 0x000fec0000010000 */
.L_x_5:
[----:B------:R-:W-:Y:S01]  /*0b70*/  BAR.SYNC.DEFER_BLOCKING 0x0 ;  /* 0x0000000000007b1d */ /* 0x000fe20000010000 */
[----:B------:R-:W-:-:S13]  /*0b80*/  ISETP.NE.AND P0, PT, RZ, UR7, PT ;  /* 0x00000007ff007c0c */ /* 0x000fda000bf05270 */
[----:B0-----:R-:W0:Y:S02]  /*0b90*/  @P0 LDS R0, [UR5+-0x4] ;  /* 0xfffffc05ff000984 */ /* 0x001e240008000800 */
[----:B0-----:R-:W-:Y:S01]  /*0ba0*/  @P0 IMAD.IADD R9, R9, 0x1, R0 ;  /* 0x0000000109090824 */ /* 0x001fe200078e0200 */
[----:B------:R-:W-:Y:S06]  /*0bb0*/  BAR.SYNC.DEFER_BLOCKING 0x0 ;  /* 0x0000000000007b1d */ /* 0x000fec0000010000 */
[----:B------:R-:W-:Y:S02]  /*0bc0*/  STG.E desc[UR8][R2.64], R9 ;  /* 0x0000000902007986 */ /* 0x000fe4000c101908 */
[----:B------:R-:W-:Y:S06]  /*0bd0*/  BAR.SYNC.DEFER_BLOCKING 0x0 ;  /* 0x0000000000007b1d */ /* 0x000fec0000010000 */
[----:B------:R-:W-:Y:S05]  /*0be0*/  EXIT ;  /* 0x000000000000794d */ /* 0x000fea0003800000 */
.L_x_8:
[----:B------:R-:W-:-:S00]  /*0bf0*/  BRA `(.L_x_8) ;  /* 0xfffffffc00fc7947 */ /* 0x000fc0000383ffff */
[----:B------:R-:W-:-:S00]  /*0c00*/  NOP ;  /* 0x0000000000007918 */ /* 0x000fc00000000000 */
[----:B------:R-:W-:-:S00]  /*0c10*/  NOP ;  /* 0x0000000000007918 */ /* 0x000fc00000000000 */
[----:B------:R-:W-:-:S00]  /*0c20*/  NOP ;  /* 0x0000000000007918 */ /* 0x000fc00000000000 */
[----:B------:R-:W-:-:S00]  /*0c30*/  NOP ;  /* 0x0000000000007918 */ /* 0x000fc00000000000 */
[----:B------:R-:W-:-:S00]  /*0c40*/  NOP ;  /* 0x0000000000007918 */ /* 0x000fc00000000000 */
[----:B------:R-:W-:-:S00]  /*0c50*/  NOP ;  /* 0x0000000000007918 */ /* 0x000fc00000000000 */
[----:B------:R-:W-:-:S00]  /*0c60*/  NOP ;  /* 0x0000000000007918 */ /* 0x000fc00000000000 */
[----:B------:R-:W-:-:S00]  /*0c70*/  NOP ;  /* 0x0000000000007918 */ /* 0x000fc00000000000 */
.L_x_9:


//--------------------- .nv.shared._Z11scan_globalPi --------------------------
	.section	.nv.shared._Z11scan_globalPi,"aw",@nobits
	.sectionflags	@""
	.align	16
.nv.shared._Z11scan_globalPi:
	.zero		1152


//--------------------- .nv.shared.reserved.0     --------------------------
	.section	.nv.shared.reserved.0,"aw",@nobits
	.weak		__nv_reservedSMEM_offset_0_alias
	.size		__nv_reservedSMEM_offset_0_alias, 0, 64
	.other		__nv_reservedSMEM_offset_0_alias,@"STO_CUDA_RESERVED_SHARED STV_DEFAULT"
__nv_reservedSMEM_offset_0_alias:
	.zero		0
	.zero		64


//--------------------- .nv.constant0._Z11scan_globalPi --------------------------
	.section	.nv.constant0._Z11scan_globalPi,"a",@progbits
	.sectionflags	@""
	.align	4
.nv.constant0._Z11scan_globalPi:
	.zero		904


//--------------------- SYMBOLS --------------------------

	.type		.nv.reservedSmem.offset0,@object
	.size		.nv.reservedSmem.offset0,0x4
	.type		.nv.reservedSmem.cap,@object
	.size		.nv.reservedSmem.cap,0x4
